	.headerflags	@"EF_CUDA_TEXMODE_UNIFIED EF_CUDA_64BIT_ADDRESS EF_CUDA_ACCELERATORS EF_CUDA_SM90 EF_CUDA_VIRTUAL_SM(EF_CUDA_SM90)"
	.elftype	@"ET_EXEC"


//--------------------- .nv.info                  --------------------------
	.section	.nv.info,"",@"SHT_CUDA_INFO"
	.align	4


	//----- nvinfo : EIATTR_REGCOUNT
	.align		4
        /*0000*/ 	.byte	0x04, 0x2f
        /*0002*/ 	.short	(.L_3 - .L_2)
	.align		4
.L_2:
        /*0004*/ 	.word	index@(triton_poi_fused__native_batch_norm_legit_no_training_hardtanh_9)
        /*0008*/ 	.word	0x00000017


	//----- nvinfo : EIATTR_MIN_STACK_SIZE
	.align		4
.L_3:
        /*000c*/ 	.byte	0x04, 0x12
        /*000e*/ 	.short	(.L_5 - .L_4)
	.align		4
.L_4:
        /*0010*/ 	.word	index@(triton_poi_fused__native_batch_norm_legit_no_training_hardtanh_9)
        /*0014*/ 	.word	0x00000000


	//----- nvinfo : EIATTR_FRAME_SIZE
	.align		4
.L_5:
        /*0018*/ 	.byte	0x04, 0x11
        /*001a*/ 	.short	(.L_7 - .L_6)
	.align		4
.L_6:
        /*001c*/ 	.word	index@(triton_poi_fused__native_batch_norm_legit_no_training_hardtanh_9)
        /*0020*/ 	.word	0x00000000


	//----- nvinfo : EIATTR_MIN_STACK_SIZE
	.align		4
.L_7:
        /*0024*/ 	.byte	0x04, 0x12
        /*0026*/ 	.short	(.L_9 - .L_8)
	.align		4
.L_8:
        /*0028*/ 	.word	index@(triton_poi_fused__native_batch_norm_legit_no_training_hardtanh_9)
        /*002c*/ 	.word	0x00000000
.L_9:


//--------------------- .nv.info.triton_poi_fused__native_batch_norm_legit_no_training_hardtanh_9 --------------------------
	.section	.nv.info.triton_poi_fused__native_batch_norm_legit_no_training_hardtanh_9,"",@"SHT_CUDA_INFO"
	.sectionflags	@""
	.align	4


	//----- nvinfo : EIATTR_CUDA_API_VERSION
	.align		4
        /*0000*/ 	.byte	0x04, 0x37
        /*0002*/ 	.short	(.L_11 - .L_10)
.L_10:
        /*0004*/ 	.word	0x0000007c


	//----- nvinfo : EIATTR_KPARAM_INFO
	.align		4
.L_11:
        /*0008*/ 	.byte	0x04, 0x17
        /*000a*/ 	.short	(.L_13 - .L_12)
.L_12:
        /*000c*/ 	.word	0x00000000
        /*0010*/ 	.short	0x0006
        /*0012*/ 	.short	0x0030
        /*0014*/ 	.byte	0x00, 0xf0, 0x11, 0x00


	//----- nvinfo : EIATTR_KPARAM_INFO
	.align		4
.L_13:
        /*0018*/ 	.byte	0x04, 0x17
        /*001a*/ 	.short	(.L_15 - .L_14)
.L_14:
        /*001c*/ 	.word	0x00000000
        /*0020*/ 	.short	0x0005
        /*0022*/ 	.short	0x0028
        /*0024*/ 	.byte	0x00, 0xf4, 0x21, 0x00


	//----- nvinfo : EIATTR_KPARAM_INFO
	.align		4
.L_15:
        /*0028*/ 	.byte	0x04, 0x17
        /*002a*/ 	.short	(.L_17 - .L_16)
.L_16:
        /*002c*/ 	.word	0x00000000
        /*0030*/ 	.short	0x0004
        /*0032*/ 	.short	0x0020
        /*0034*/ 	.byte	0x00, 0xf4, 0x21, 0x00


	//----- nvinfo : EIATTR_KPARAM_INFO
	.align		4
.L_17:
        /*0038*/ 	.byte	0x04, 0x17
        /*003a*/ 	.short	(.L_19 - .L_18)
.L_18:
        /*003c*/ 	.word	0x00000000
        /*0040*/ 	.short	0x0003
        /*0042*/ 	.short	0x0018
        /*0044*/ 	.byte	0x00, 0xf4, 0x21, 0x00


	//----- nvinfo : EIATTR_KPARAM_INFO
	.align		4
.L_19:
        /*0048*/ 	.byte	0x04, 0x17
        /*004a*/ 	.short	(.L_21 - .L_20)
.L_20:
        /*004c*/ 	.word	0x00000000
        /*0050*/ 	.short	0x0002
        /*0052*/ 	.short	0x0010
        /*0054*/ 	.byte	0x00, 0xf4, 0x21, 0x00


	//----- nvinfo : EIATTR_KPARAM_INFO
	.align		4
.L_21:
        /*0058*/ 	.byte	0x04, 0x17
        /*005a*/ 	.short	(.L_23 - .L_22)
.L_22:
        /*005c*/ 	.word	0x00000000
        /*0060*/ 	.short	0x0001
        /*0062*/ 	.short	0x0008
        /*0064*/ 	.byte	0x00, 0xf4, 0x21, 0x00


	//----- nvinfo : EIATTR_KPARAM_INFO
	.align		4
.L_23:
        /*0068*/ 	.byte	0x04, 0x17
        /*006a*/ 	.short	(.L_25 - .L_24)
.L_24:
        /*006c*/ 	.word	0x00000000
        /*0070*/ 	.short	0x0000
        /*0072*/ 	.short	0x0000
        /*0074*/ 	.byte	0x00, 0xf4, 0x21, 0x00


	//----- nvinfo : EIATTR_SPARSE_MMA_MASK
	.align		4
.L_25:
        /*0078*/ 	.byte	0x03, 0x50
        /*007a*/ 	.short	0x0000


	//----- nvinfo : EIATTR_MAXREG_COUNT
	.align		4
        /*007c*/ 	.byte	0x03, 0x1b
        /*007e*/ 	.short	0x00ff


	//----- nvinfo : EIATTR_EXIT_INSTR_OFFSETS
	.align		4
        /*0080*/ 	.byte	0x04, 0x1c
        /*0082*/ 	.short	(.L_27 - .L_26)


	//   ....[0]....
.L_26:
        /*0084*/ 	.word	0x00000470


	//   ....[1]....
        /*0088*/ 	.word	0x00000490


	//----- nvinfo : EIATTR_REQNTID
	.align		4
.L_27:
        /*008c*/ 	.byte	0x04, 0x10
        /*008e*/ 	.short	(.L_29 - .L_28)
.L_28:
        /*0090*/ 	.word	0x00000100
        /*0094*/ 	.word	0x00000001
        /*0098*/ 	.word	0x00000001


	//----- nvinfo : EIATTR_CBANK_PARAM_SIZE
	.align		4
.L_29:
        /*009c*/ 	.byte	0x03, 0x19
        /*009e*/ 	.short	0x0034


	//----- nvinfo : EIATTR_PARAM_CBANK
	.align		4
        /*00a0*/ 	.byte	0x04, 0x0a
        /*00a2*/ 	.short	(.L_31 - .L_30)
	.align		4
.L_30:
        /*00a4*/ 	.word	index@(.nv.constant0.triton_poi_fused__native_batch_norm_legit_no_training_hardtanh_9)
        /*00a8*/ 	.short	0x0210
        /*00aa*/ 	.short	0x0034


	//----- nvinfo : EIATTR_SW_WAR
	.align		4
.L_31:
        /*00ac*/ 	.byte	0x04, 0x36
        /*00ae*/ 	.short	(.L_33 - .L_32)
.L_32:
        /*00b0*/ 	.word	0x00000008
.L_33:


//--------------------- .nv.callgraph             --------------------------
	.section	.nv.callgraph,"",@"SHT_CUDA_CALLGRAPH"
	.align	4
	.sectionentsize	8
	.align		4
        /*0000*/ 	.word	0x00000000
	.align		4
        /*0004*/ 	.word	0xffffffff
	.align		4
        /*0008*/ 	.word	0x00000000
	.align		4
        /*000c*/ 	.word	0xfffffffe
	.align		4
        /*0010*/ 	.word	0x00000000
	.align		4
        /*0014*/ 	.word	0xfffffffd
	.align		4
        /*0018*/ 	.word	0x00000000
	.align		4
        /*001c*/ 	.word	0xfffffffc


//--------------------- .nv.constant4             --------------------------
	.section	.nv.constant4,"a",@progbits
	.align	8
	.align		8
.nv.constant4:
        /*0000*/ 	.dword	_$_str
	.align		8
        /*0008*/ 	.dword	_$_str_$_2


//--------------------- .text.triton_poi_fused__native_batch_norm_legit_no_training_hardtanh_9 --------------------------
	.section	.text.triton_poi_fused__native_batch_norm_legit_no_training_hardtanh_9,"ax",@progbits
	.align	128
        .global         triton_poi_fused__native_batch_norm_legit_no_training_hardtanh_9
        .type           triton_poi_fused__native_batch_norm_legit_no_training_hardtanh_9,@function
        .size           triton_poi_fused__native_batch_norm_legit_no_training_hardtanh_9,(.L_x_1 - triton_poi_fused__native_batch_norm_legit_no_training_hardtanh_9)
        .other          triton_poi_fused__native_batch_norm_legit_no_training_hardtanh_9,@"STO_CUDA_ENTRY STV_DEFAULT"
triton_poi_fused__native_batch_norm_legit_no_training_hardtanh_9:
.text.triton_poi_fused__native_batch_norm_legit_no_training_hardtanh_9:
[----:B------:R-:W0:Y:S01]  /*0000*/  LDC R1, c[0x0][0x28] ;  /* 0x00000a00ff017b82 */ /* 0x000e220000000800 */
[----:B------:R-:W1:Y:S07]  /*0010*/  S2R R0, SR_TID.X ;  /* 0x0000000000007919 */ /* 0x000e6e0000002100 */
[----:B------:R-:W2:Y:S01]  /*0020*/  LDC.64 R8, c[0x0][0x220] ;  /* 0x00008800ff087b82 */ /* 0x000ea20000000a00 */
[----:B------:R-:W-:Y:S01]  /*0030*/  ULDC.64 UR4, c[0x0][0x208] ;  /* 0x0000820000047ab9 */ /* 0x000fe20000000a00 */
[----:B------:R-:W3:Y:S06]  /*0040*/  S2R R3, SR_CTAID.X ;  /* 0x0000000000037919 */ /* 0x000eec0000002500 */
[----:B------:R-:W4:Y:S08]  /*0050*/  LDC.64 R14, c[0x0][0x218] ;  /* 0x00008600ff0e7b82 */ /* 0x000f300000000a00 */
[----:B------:R-:W5:Y:S08]  /*0060*/  LDC.64 R12, c[0x0][0x210] ;  /* 0x00008400ff0c7b82 */ /* 0x000f700000000a00 */
[----:B------:R-:W5:Y:S01]  /*0070*/  LDC.64 R16, c[0x0][0x228] ;  /* 0x00008a00ff107b82 */ /* 0x000f620000000a00 */
[----:B-1----:R-:W-:-:S07]  /*0080*/  IMAD.SHL.U32 R0, R0, 0x2, RZ ;  /* 0x0000000200007824 */ /* 0x002fce00078e00ff */
[----:B------:R-:W1:Y:S01]  /*0090*/  LDC.64 R18, c[0x0][0x230] ;  /* 0x00008c00ff127b82 */ /* 0x000e620000000a00 */
[----:B------:R-:W-:-:S04]  /*00a0*/  LOP3.LUT R0, R0, 0x1fe, RZ, 0xc0, !PT ;  /* 0x000001fe00007812 */ /* 0x000fc800078ec0ff */
[----:B---3--:R-:W-:-:S04]  /*00b0*/  LEA R0, R3, R0, 0x9 ;  /* 0x0000000003007211 */ /* 0x008fc800078e48ff */
[C---:B------:R-:W-:Y:S01]  /*00c0*/  ISETP.GE.AND P0, PT, R0.reuse, 0x28800, PT ;  /* 0x000288000000780c */ /* 0x040fe20003f06270 */
[----:B------:R-:W-:-:S05]  /*00d0*/  IMAD.HI R2, R0, 0x1948b0fd, RZ ;  /* 0x1948b0fd00027827 */ /* 0x000fca00078e02ff */
[----:B------:R-:W-:-:S04]  /*00e0*/  SHF.R.U32.HI R3, RZ, 0x1f, R2 ;  /* 0x0000001fff037819 */ /* 0x000fc80000011602 */
[----:B------:R-:W-:-:S05]  /*00f0*/  LEA.HI.SX32 R3, R2, R3, 0x1c ;  /* 0x0000000302037211 */ /* 0x000fca00078fe2ff */
[----:B------:R-:W-:Y:S01]  /*0100*/  IMAD R11, R3, -0xa2, R0 ;  /* 0xffffff5e030b7824 */ /* 0x000fe200078e0200 */
[----:B------:R-:W-:-:S03]  /*0110*/  CS2R R2, SRZ ;  /* 0x0000000000027805 */ /* 0x000fc6000001ff00 */
[----:B--2---:R-:W-:-:S05]  /*0120*/  IMAD.WIDE R8, R11, 0x4, R8 ;  /* 0x000000040b087825 */ /* 0x004fca00078e0208 */
[----:B------:R2:W3:Y:S01]  /*0130*/  @!P0 LDG.E.EL.64 R2, desc[UR4][R8.64] ;  /* 0x0000000408028981 */ /* 0x0004e2000c2e1b00 */
[----:B------:R-:W-:Y:S02]  /*0140*/  CS2R R4, SRZ ;  /* 0x0000000000047805 */ /* 0x000fe4000001ff00 */
[----:B------:R-:W-:Y:S01]  /*0150*/  CS2R R6, SRZ ;  /* 0x0000000000067805 */ /* 0x000fe2000001ff00 */
[----:B----4-:R-:W-:-:S04]  /*0160*/  IMAD.WIDE R14, R11, 0x4, R14 ;  /* 0x000000040b0e7825 */ /* 0x010fc800078e020e */
[----:B-----5:R-:W-:Y:S01]  /*0170*/  IMAD.WIDE R12, R0, 0x4, R12 ;  /* 0x00000004000c7825 */ /* 0x020fe200078e020c */
[----:B------:R-:W4:Y:S01]  /*0180*/  @!P0 LDG.E.EL.64 R4, desc[UR4][R14.64] ;  /* 0x000000040e048981 */ /* 0x000f22000c2e1b00 */
[----:B--2---:R-:W-:Y:S02]  /*0190*/  CS2R R8, SRZ ;  /* 0x0000000000087805 */ /* 0x004fe4000001ff00 */
[C---:B0-----:R-:W-:Y:S01]  /*01a0*/  IMAD.WIDE R16, R11.reuse, 0x4, R16 ;  /* 0x000000040b107825 */ /* 0x041fe200078e0210 */
[----:B------:R0:W4:Y:S03]  /*01b0*/  @!P0 LDG.E.64 R6, desc[UR4][R12.64] ;  /* 0x000000040c068981 */ /* 0x000126000c1e1b00 */
[----:B-1----:R-:W-:Y:S01]  /*01c0*/  IMAD.WIDE R18, R11, 0x4, R18 ;  /* 0x000000040b127825 */ /* 0x002fe200078e0212 */
[----:B------:R-:W-:-:S04]  /*01d0*/  CS2R R10, SRZ ;  /* 0x00000000000a7805 */ /* 0x000fc8000001ff00 */
[----:B------:R-:W2:Y:S04]  /*01e0*/  @!P0 LDG.E.EL.64 R8, desc[UR4][R18.64] ;  /* 0x0000000412088981 */ /* 0x000ea8000c2e1b00 */
[----:B------:R-:W2:Y:S01]  /*01f0*/  @!P0 LDG.E.EL.64 R10, desc[UR4][R16.64] ;  /* 0x00000004100a8981 */ /* 0x000ea2000c2e1b00 */
[----:B0-----:R-:W-:Y:S02]  /*0200*/  IMAD.MOV.U32 R13, RZ, RZ, 0x3e800000 ;  /* 0x3e800000ff0d7424 */ /* 0x001fe400078e00ff */
[----:B---3--:R-:W-:Y:S01]  /*0210*/  FADD R2, R2, 9.9999997473787516356e-06 ;  /* 0x3727c5ac02027421 */ /* 0x008fe20000000000 */
[----:B------:R-:W-:-:S03]  /*0220*/  FADD R3, R3, 9.9999997473787516356e-06 ;  /* 0x3727c5ac03037421 */ /* 0x000fc60000000000 */
[----:B------:R-:W0:Y:S08]  /*0230*/  MUFU.SQRT R20, R2 ;  /* 0x0000000200147308 */ /* 0x000e300000002000 */
[----:B------:R-:W1:Y:S01]  /*0240*/  MUFU.SQRT R14, R3 ;  /* 0x00000003000e7308 */ /* 0x000e620000002000 */
[C---:B0-----:R-:W-:Y:S02]  /*0250*/  FSETP.GT.AND P1, PT, R20.reuse, 8.50705917302346158658e+37, PT ;  /* 0x7e8000001400780b */ /* 0x041fe40003f24000 */
[----:B------:R-:W-:-:S02]  /*0260*/  FSETP.GEU.AND P3, PT, R20, 1.175494350822287508e-38, PT ;  /* 0x008000001400780b */ /* 0x000fc40003f6e000 */
[C---:B-1----:R-:W-:Y:S02]  /*0270*/  FSETP.GT.AND P2, PT, R14.reuse, 8.50705917302346158658e+37, PT ;  /* 0x7e8000000e00780b */ /* 0x042fe40003f44000 */
[----:B------:R-:W-:-:S07]  /*0280*/  FSETP.GEU.AND P4, PT, R14, 1.175494350822287508e-38, PT ;  /* 0x008000000e00780b */ /* 0x000fce0003f8e000 */
[----:B------:R-:W-:-:S04]  /*0290*/  @P1 FMUL R20, R20, 0.25 ;  /* 0x3e80000014141820 */ /* 0x000fc80000400000 */
[----:B------:R-:W-:Y:S01]  /*02a0*/  @!P3 FMUL R20, R20, 16777216 ;  /* 0x4b8000001414b820 */ /* 0x000fe20000400000 */
[----:B------:R-:W-:-:S04]  /*02b0*/  @P2 FMUL R14, R14, 0.25 ;  /* 0x3e8000000e0e2820 */ /* 0x000fc80000400000 */
[----:B------:R-:W-:Y:S01]  /*02c0*/  @!P4 FMUL R14, R14, 16777216 ;  /* 0x4b8000000e0ec820 */ /* 0x000fe20000400000 */
[----:B------:R-:W0:Y:S01]  /*02d0*/  MUFU.RCP R20, R20 ;  /* 0x0000001400147308 */ /* 0x000e220000001000 */
[----:B------:R-:W-:-:S07]  /*02e0*/  FSEL R3, R13, 1, P1 ;  /* 0x3f8000000d037808 */ /* 0x000fce0000800000 */
[----:B------:R-:W1:Y:S01]  /*02f0*/  MUFU.RCP R14, R14 ;  /* 0x0000000e000e7308 */ /* 0x000e620000001000 */
[----:B------:R-:W-:Y:S01]  /*0300*/  FSEL R13, R13, 1, P2 ;  /* 0x3f8000000d0d7808 */ /* 0x000fe20001000000 */
[----:B------:R-:W-:Y:S01]  /*0310*/  @!P3 FMUL R3, R3, 16777216 ;  /* 0x4b8000000303b820 */ /* 0x000fe20000400000 */
[----:B----4-:R-:W-:-:S03]  /*0320*/  FADD R4, -R4, R6 ;  /* 0x0000000604047221 */ /* 0x010fc60000000100 */
[----:B------:R-:W-:Y:S01]  /*0330*/  @!P4 FMUL R13, R13, 16777216 ;  /* 0x4b8000000d0dc820 */ /* 0x000fe20000400000 */
[----:B0-----:R-:W-:Y:S01]  /*0340*/  FMUL R3, R20, R3 ;  /* 0x0000000314037220 */ /* 0x001fe20000400000 */
[----:B------:R-:W-:-:S03]  /*0350*/  FADD R5, -R5, R7 ;  /* 0x0000000705057221 */ /* 0x000fc60000000100 */
[----:B------:R-:W-:Y:S01]  /*0360*/  FMUL R7, R4, R3 ;  /* 0x0000000304077220 */ /* 0x000fe20000400000 */
[----:B-1----:R-:W-:-:S03]  /*0370*/  FMUL R2, R14, R13 ;  /* 0x0000000d0e027220 */ /* 0x002fc60000400000 */
[----:B--2---:R-:W-:Y:S01]  /*0380*/  FFMA R7, R7, R10, R8 ;  /* 0x0000000a07077223 */ /* 0x004fe20000000008 */
[----:B------:R-:W-:Y:S02]  /*0390*/  FMUL R4, R5, R2 ;  /* 0x0000000205047220 */ /* 0x000fe40000400000 */
[----:B------:R-:W0:Y:S02]  /*03a0*/  LDC.64 R2, c[0x0][0x238] ;  /* 0x00008e00ff027b82 */ /* 0x000e240000000a00 */
[----:B------:R-:W-:Y:S01]  /*03b0*/  FFMA R4, R4, R11, R9 ;  /* 0x0000000b04047223 */ /* 0x000fe20000000009 */
[----:B------:R-:W-:-:S04]  /*03c0*/  FSETP.GTU.AND P1, PT, R7, RZ, PT ;  /* 0x000000ff0700720b */ /* 0x000fc80003f2c000 */
[C---:B------:R-:W-:Y:S02]  /*03d0*/  FSETP.GTU.AND P2, PT, R4.reuse, RZ, PT ;  /* 0x000000ff0400720b */ /* 0x040fe40003f4c000 */
[----:B------:R-:W-:Y:S02]  /*03e0*/  FSEL R6, R7, RZ, P1 ;  /* 0x000000ff07067208 */ /* 0x000fe40000800000 */
[----:B------:R-:W-:Y:S02]  /*03f0*/  FSEL R7, R4, RZ, P2 ;  /* 0x000000ff04077208 */ /* 0x000fe40001000000 */
[C---:B------:R-:W-:Y:S02]  /*0400*/  FSETP.GEU.AND P3, PT, R6.reuse, 6, PT ;  /* 0x40c000000600780b */ /* 0x040fe40003f6e000 */
[----:B------:R-:W-:Y:S02]  /*0410*/  FSETP.GEU.AND P4, PT, R7, 6, PT ;  /* 0x40c000000700780b */ /* 0x000fe40003f8e000 */
[----:B------:R-:W-:-:S02]  /*0420*/  FSETP.NAN.AND P1, PT, R6, R6, PT ;  /* 0x000000060600720b */ /* 0x000fc40003f28000 */
[----:B------:R-:W-:Y:S01]  /*0430*/  FSETP.NAN.AND P2, PT, R7, R7, PT ;  /* 0x000000070700720b */ /* 0x000fe20003f48000 */
[----:B0-----:R-:W-:-:S06]  /*0440*/  IMAD.WIDE R2, R0, 0x4, R2 ;  /* 0x0000000400027825 */ /* 0x001fcc00078e0202 */
[----:B------:R-:W-:Y:S02]  /*0450*/  @P3 SEL R6, R6, 0x40c00000, P1 ;  /* 0x40c0000006063807 */ /* 0x000fe40000800000 */
[----:B------:R-:W-:Y:S01]  /*0460*/  @P4 SEL R7, R7, 0x40c00000, P2 ;  /* 0x40c0000007074807 */ /* 0x000fe20001000000 */
[----:B------:R-:W-:Y:S06]  /*0470*/  @P0 EXIT ;  /* 0x000000000000094d */ /* 0x000fec0003800000 */
[----:B------:R-:W-:Y:S01]  /*0480*/  STG.E.64 desc[UR4][R2.64], R6 ;  /* 0x0000000602007986 */ /* 0x000fe2000c101b04 */
[----:B------:R-:W-:Y:S05]  /*0490*/  EXIT ;  /* 0x000000000000794d */ /* 0x000fea0003800000 */
.L_x_0:
[----:B------:R-:W-:-:S00]  /*04a0*/  BRA `(.L_x_0) ;  /* 0xfffffffc00fc7947 */ /* 0x000fc0000383ffff */
[----:B------:R-:W-:-:S00]  /*04b0*/  NOP ;  /* 0x0000000000007918 */ /* 0x000fc00000000000 */
        /* <DEDUP_REMOVED lines=12> */
.L_x_1:


//--------------------- .nv.global.init           --------------------------
	.section	.nv.global.init,"aw",@progbits
.nv.global.init:
	.type		_$_str,@object
	.size		_$_str,(_$_str_$_2 - _$_str)
_$_str:
        /*0000*/ 	.byte	0x5f, 0x5f, 0x43, 0x55, 0x44, 0x41, 0x5f, 0x46, 0x54, 0x5a, 0x00
	.type		_$_str_$_2,@object
	.size		_$_str_$_2,(.L_1 - _$_str_$_2)
_$_str_$_2:
        /*000b*/ 	.byte	0x5f, 0x5f, 0x43, 0x55, 0x44, 0x41, 0x5f, 0x50, 0x52, 0x45, 0x43, 0x5f, 0x53, 0x51, 0x52, 0x54
        /*001b*/ 	.byte	0x00
.L_1:


//--------------------- .nv.constant0.triton_poi_fused__native_batch_norm_legit_no_training_hardtanh_9 --------------------------
	.section	.nv.constant0.triton_poi_fused__native_batch_norm_legit_no_training_hardtanh_9,"a",@progbits
	.sectionflags	@""
	.align	4
.nv.constant0.triton_poi_fused__native_batch_norm_legit_no_training_hardtanh_9:
	.zero		580
